	.headerflags	@"EF_CUDA_TEXMODE_UNIFIED EF_CUDA_64BIT_ADDRESS EF_CUDA_SM75 EF_CUDA_VIRTUAL_SM(EF_CUDA_SM75)"
	.elftype	@"ET_EXEC"


//--------------------- .nv.info                  --------------------------
	.section	.nv.info,"",@"SHT_CUDA_INFO"
	.align	4


	//----- nvinfo : EIATTR_REGCOUNT
	.align		4
        /*0000*/ 	.byte	0x04, 0x2f
        /*0002*/ 	.short	(.L_12 - .L_11)
	.align		4
.L_11:
        /*0004*/ 	.word	index@(initializeKernel)
        /*0008*/ 	.word	0x0000000c


	//----- nvinfo : EIATTR_MAX_STACK_SIZE
	.align		4
.L_12:
        /*000c*/ 	.byte	0x04, 0x23
        /*000e*/ 	.short	(.L_14 - .L_13)
	.align		4
.L_13:
        /*0010*/ 	.word	index@(initializeKernel)
        /*0014*/ 	.word	0x00000000


	//----- nvinfo : EIATTR_MIN_STACK_SIZE
	.align		4
.L_14:
        /*0018*/ 	.byte	0x04, 0x12
        /*001a*/ 	.short	(.L_16 - .L_15)
	.align		4
.L_15:
        /*001c*/ 	.word	index@(initializeKernel)
        /*0020*/ 	.word	0x00000000


	//----- nvinfo : EIATTR_FRAME_SIZE
	.align		4
.L_16:
        /*0024*/ 	.byte	0x04, 0x11
        /*0026*/ 	.short	(.L_18 - .L_17)
	.align		4
.L_17:
        /*0028*/ 	.word	index@(initializeKernel)
        /*002c*/ 	.word	0x00000000
.L_18:


//--------------------- .nv.info.initializeKernel --------------------------
	.section	.nv.info.initializeKernel,"",@"SHT_CUDA_INFO"
	.align	4


	//----- nvinfo : EIATTR_PARAM_CBANK
	.align		4
        /*0000*/ 	.byte	0x04, 0x0a
        /*0002*/ 	.short	(.L_20 - .L_19)
	.align		4
.L_19:
        /*0004*/ 	.word	index@(.nv.constant0.initializeKernel)
        /*0008*/ 	.short	0x0160
        /*000a*/ 	.short	0x0008


	//----- nvinfo : EIATTR_CBANK_PARAM_SIZE
	.align		4
.L_20:
        /*000c*/ 	.byte	0x03, 0x19
        /*000e*/ 	.short	0x0008


	//----- nvinfo : EIATTR_KPARAM_INFO
	.align		4
        /*0010*/ 	.byte	0x04, 0x17
        /*0012*/ 	.short	(.L_22 - .L_21)
.L_21:
        /*0014*/ 	.word	0x00000000
        /*0018*/ 	.short	0x0000
        /*001a*/ 	.short	0x0000
        /*001c*/ 	.byte	0x00, 0xf0, 0x21, 0x00


	//----- nvinfo : EIATTR_MAXREG_COUNT
	.align		4
.L_22:
        /*0020*/ 	.byte	0x03, 0x1b
        /*0022*/ 	.short	0x00ff


	//----- nvinfo : EIATTR_EXIT_INSTR_OFFSETS
	.align		4
        /*0024*/ 	.byte	0x04, 0x1c
        /*0026*/ 	.short	(.L_24 - .L_23)


	//   ....[0]....
.L_23:
        /*0028*/ 	.word	0x00000060


	//   ....[1]....
        /*002c*/ 	.word	0x00000110
.L_24:


//--------------------- .nv.constant3             --------------------------
	.section	.nv.constant3,"a",@progbits
	.align	8
.nv.constant3:
	.type		__cr_lgamma_table,@object
	.size		__cr_lgamma_table,(d_mergedNeuronInitGroup0 - __cr_lgamma_table)
__cr_lgamma_table:
        /*0000*/ 	.byte	0x00, 0x00, 0x00, 0x00, 0x00, 0x00, 0x00, 0x00, 0x00, 0x00, 0x00, 0x00, 0x00, 0x00, 0x00, 0x00
        /*0010*/ 	.byte	0xef, 0x39, 0xfa, 0xfe, 0x42, 0x2e, 0xe6, 0x3f, 0x02, 0x20, 0x2a, 0xfa, 0x0b, 0xab, 0xfc, 0x3f
        /*0020*/ 	.byte	0xf9, 0x2c, 0x92, 0x7c, 0xa7, 0x6c, 0x09, 0x40, 0xc9, 0x79, 0x44, 0x3c, 0x64, 0x26, 0x13, 0x40
        /*0030*/ 	.byte	0xca, 0x01, 0xcf, 0x3a, 0x27, 0x51, 0x1a, 0x40, 0x30, 0xcc, 0x2d, 0xf3, 0xe1, 0x0c, 0x21, 0x40
        /*0040*/ 	.byte	0x0d, 0xb7, 0xfc, 0x82, 0x8e, 0x35, 0x25, 0x40
	.type		d_mergedNeuronInitGroup0,@object
	.size		d_mergedNeuronInitGroup0,(.L_9 - d_mergedNeuronInitGroup0)
d_mergedNeuronInitGroup0:
	.zero		32
.L_9:


//--------------------- .nv.constant0.initializeKernel --------------------------
	.section	.nv.constant0.initializeKernel,"a",@progbits
	.align	4
.nv.constant0.initializeKernel:
	.zero		360


//--------------------- .text.initializeKernel    --------------------------
	.section	.text.initializeKernel,"ax",@progbits
	.sectioninfo	@"SHI_REGISTERS=12"
	.align	128
        .global         initializeKernel
        .type           initializeKernel,@function
        .size           initializeKernel,(.L_x_1 - initializeKernel)
        .other          initializeKernel,@"STO_CUDA_ENTRY STV_DEFAULT"
initializeKernel:
.text.initializeKernel:
[----:B------:R-:W-:-:S08]  /*0000*/  IMAD.MOV.U32 R1, RZ, RZ, c[0x0][0x28] ;  /* 0x00000a00ff017624 */ /* 0x000fd000078e00ff */
[----:B------:R-:W0:Y:S04]  /*0010*/  S2R R2, SR_CTAID.X ;  /* 0x0000000000027919 */ /* 0x000e280000002500 */
[----:B------:R-:W0:Y:S02]  /*0020*/  S2R R3, SR_TID.X ;  /* 0x0000000000037919 */ /* 0x000e240000002100 */
[----:B0-----:R-:W-:-:S05]  /*0030*/  IMAD R2, R2, 0x20, R3 ;  /* 0x0000002002027824 */ /* 0x001fca00078e0203 */
[----:B------:R-:W-:-:S04]  /*0040*/  ISETP.GE.U32.AND P0, PT, R2, c[0x3][0x60], PT ;  /* 0x00c0180002007a0c */ /* 0x000fc80003f06070 */
[----:B------:R-:W-:-:S12]  /*0050*/  ISETP.GT.U32.OR P0, PT, R2, 0x7f, P0 ;  /* 0x0000007f0200780c */ /* 0x000fd80000704470 */
[----:B------:R-:W-:Y:S05]  /*0060*/  @P0 EXIT ;  /* 0x000000000000094d */ /* 0x000fea0003800000 */
[----:B------:R-:W-:Y:S02]  /*0070*/  ISETP.NE.AND P0, PT, R2, RZ, PT ;  /* 0x000000ff0200720c */ /* 0x000fe40003f05270 */
[----:B------:R-:W-:Y:S02]  /*0080*/  MOV R3, 0x4 ;  /* 0x0000000400037802 */ /* 0x000fe40000000f00 */
[----:B------:R-:W-:-:S03]  /*0090*/  MOV R5, 0xc2820000 ;  /* 0xc282000000057802 */ /* 0x000fc60000000f00 */
[CC--:B------:R-:W-:Y:S02]  /*00a0*/  IMAD.WIDE.U32 R8, R2.reuse, R3.reuse, c[0x3][0x50] ;  /* 0x00c0140002087625 */ /* 0x0c0fe400078e0003 */
[----:B------:R-:W-:-:S03]  /*00b0*/  IMAD.WIDE.U32 R2, R2, R3, c[0x3][0x58] ;  /* 0x00c0160002027625 */ /* 0x000fc600078e0003 */
[----:B------:R-:W-:Y:S01]  /*00c0*/  @!P0 IMAD.MOV.U32 R6, RZ, RZ, c[0x3][0x48] ;  /* 0x00c01200ff068624 */ /* 0x000fe200078e00ff */
[----:B------:R-:W-:-:S08]  /*00d0*/  @!P0 MOV R7, c[0x3][0x4c] ;  /* 0x00c0130000078a02 */ /* 0x000fd00000000f00 */
[----:B------:R-:W-:Y:S04]  /*00e0*/  @!P0 STG.E.SYS [R6], RZ ;  /* 0x000000ff06008386 */ /* 0x000fe8000010e900 */
[----:B------:R-:W-:Y:S04]  /*00f0*/  STG.E.SYS [R8], RZ ;  /* 0x000000ff08007386 */ /* 0x000fe8000010e900 */
[----:B------:R-:W-:Y:S01]  /*0100*/  STG.E.SYS [R2], R5 ;  /* 0x0000000502007386 */ /* 0x000fe2000010e900 */
[----:B------:R-:W-:Y:S05]  /*0110*/  EXIT ;  /* 0x000000000000794d */ /* 0x000fea0003800000 */
.L_x_0:
[----:B------:R-:W-:-:S00]  /*0120*/  BRA `(.L_x_0) ;  /* 0xfffffff000007947 */ /* 0x000fc0000383ffff */
[----:B------:R-:W-:-:S00]  /*0130*/  NOP ;  /* 0x0000000000007918 */ /* 0x000fc00000000000 */
[----:B------:R-:W-:-:S00]  /*0140*/  NOP ;  /* 0x0000000000007918 */ /* 0x000fc00000000000 */
[----:B------:R-:W-:-:S00]  /*0150*/  NOP ;  /* 0x0000000000007918 */ /* 0x000fc00000000000 */
[----:B------:R-:W-:-:S00]  /*0160*/  NOP ;  /* 0x0000000000007918 */ /* 0x000fc00000000000 */
[----:B------:R-:W-:-:S00]  /*0170*/  NOP ;  /* 0x0000000000007918 */ /* 0x000fc00000000000 */
.L_x_1:


//--------------------- .nv.global.init           --------------------------
	.section	.nv.global.init,"aw",@progbits
	.align	4
.nv.global.init:
	.type		mrg32k3aM1SubSeq,@object
	.size		mrg32k3aM1SubSeq,(mrg32k3aM2SubSeq - mrg32k3aM1SubSeq)
mrg32k3aM1SubSeq:
        /*0000*/ 	.byte	0x0b, 0xcc, 0xee, 0x04, 0x73, 0x29, 0x8b, 0x6f, 0xf6, 0x53, 0x03, 0xf6, 0x23, 0xf6, 0xea, 0xda
        /* <DEDUP_REMOVED lines=125> */
	.type		mrg32k3aM2SubSeq,@object
	.size		mrg32k3aM2SubSeq,(mrg32k3aM1 - mrg32k3aM2SubSeq)
mrg32k3aM2SubSeq:
        /* <DEDUP_REMOVED lines=126> */
	.type		mrg32k3aM1,@object
	.size		mrg32k3aM1,(mrg32k3aM1Seq - mrg32k3aM1)
mrg32k3aM1:
        /* <DEDUP_REMOVED lines=144> */
	.type		mrg32k3aM1Seq,@object
	.size		mrg32k3aM1Seq,(mrg32k3aM2 - mrg32k3aM1Seq)
mrg32k3aM1Seq:
        /* <DEDUP_REMOVED lines=144> */
	.type		mrg32k3aM2,@object
	.size		mrg32k3aM2,(mrg32k3aM2Seq - mrg32k3aM2)
mrg32k3aM2:
        /* <DEDUP_REMOVED lines=144> */
	.type		mrg32k3aM2Seq,@object
	.size		mrg32k3aM2Seq,(precalc_xorwow_matrix - mrg32k3aM2Seq)
mrg32k3aM2Seq:
        /* <DEDUP_REMOVED lines=144> */
	.type		precalc_xorwow_matrix,@object
	.size		precalc_xorwow_matrix,(precalc_xorwow_offset_matrix - precalc_xorwow_matrix)
precalc_xorwow_matrix:
        /* <DEDUP_REMOVED lines=1600> */
	.type		precalc_xorwow_offset_matrix,@object
	.size		precalc_xorwow_offset_matrix,(.L_1 - precalc_xorwow_offset_matrix)
precalc_xorwow_offset_matrix:
        /* <DEDUP_REMOVED lines=1600> */
.L_1:


//--------------------- .nv.global                --------------------------
	.section	.nv.global,"aw",@nobits
	.align	4
.nv.global:
	.type		d_mergedNeuronInitGroupStartID0,@object
	.size		d_mergedNeuronInitGroupStartID0,(.L_10 - d_mergedNeuronInitGroupStartID0)
d_mergedNeuronInitGroupStartID0:
	.zero		4
.L_10:
